//
// Generated by NVIDIA NVVM Compiler
//
// Compiler Build ID: CL-36424714
// Cuda compilation tools, release 13.0, V13.0.88
// Based on NVVM 20.0.0
//

.version 9.0
.target sm_100
.address_size 64

	// .globl	_Z16naive_ldg_kernelPfPKfi
.extern .shared .align 16 .b8 smem[];

.visible .entry _Z16naive_ldg_kernelPfPKfi(
	.param .u64 .ptr .align 1 _Z16naive_ldg_kernelPfPKfi_param_0,
	.param .u64 .ptr .align 1 _Z16naive_ldg_kernelPfPKfi_param_1,
	.param .u32 _Z16naive_ldg_kernelPfPKfi_param_2
)
{
	.reg .pred 	%p<3>;
	.reg .b32 	%r<19>;
	.reg .b32 	%f<17>;
	.reg .b64 	%rd<9>;

	ld.param.u64 	%rd2, [_Z16naive_ldg_kernelPfPKfi_param_0];
	ld.param.u64 	%rd3, [_Z16naive_ldg_kernelPfPKfi_param_1];
	cvta.to.global.u64 	%rd1, %rd3;
	mov.u32 	%r9, %tid.x;
	mov.u32 	%r10, %ctaid.x;
	mov.u32 	%r11, %ntid.x;
	mad.lo.s32 	%r1, %r10, %r11, %r9;
	mov.u32 	%r12, %nctaid.x;
	mul.lo.s32 	%r2, %r11, %r12;
	shl.b32 	%r13, %r9, 2;
	mov.u32 	%r14, smem;
	add.s32 	%r3, %r14, %r13;
	mov.f32 	%f15, 0f00000000;
	mov.b32 	%r17, 0;
$L__BB0_1:
	.pragma "nounroll";
	mad.lo.s32 	%r16, %r2, %r17, %r1;
	mul.wide.s32 	%rd4, %r16, 4;
	add.s64 	%rd5, %rd1, %rd4;
	ld.global.nc.f32 	%f7, [%rd5];
	st.shared.f32 	[%r3], %f7;
	bar.sync 	0;
	ld.shared.f32 	%f16, [%r3];
	mov.b32 	%r18, 0;
$L__BB0_2:
	.pragma "nounroll";
	fma.rn.f32 	%f8, %f16, 0f3F800008, 0f358637BD;
	fma.rn.f32 	%f9, %f8, 0f3F800008, 0f358637BD;
	fma.rn.f32 	%f10, %f9, 0f3F800008, 0f358637BD;
	fma.rn.f32 	%f11, %f10, 0f3F800008, 0f358637BD;
	fma.rn.f32 	%f12, %f11, 0f3F800008, 0f358637BD;
	fma.rn.f32 	%f13, %f12, 0f3F800008, 0f358637BD;
	fma.rn.f32 	%f14, %f13, 0f3F800008, 0f358637BD;
	fma.rn.f32 	%f16, %f14, 0f3F800008, 0f358637BD;
	add.s32 	%r18, %r18, 8;
	setp.ne.s32 	%p1, %r18, 32;
	@%p1 bra 	$L__BB0_2;
	add.f32 	%f15, %f15, %f16;
	bar.sync 	0;
	add.s32 	%r17, %r17, 1;
	setp.ne.s32 	%p2, %r17, 2048;
	@%p2 bra 	$L__BB0_1;
	cvta.to.global.u64 	%rd6, %rd2;
	mul.wide.s32 	%rd7, %r1, 4;
	add.s64 	%rd8, %rd6, %rd7;
	st.global.f32 	[%rd8], %f15;
	ret;

}
	// .globl	_Z15cp_async_kernelPfPKfi
.visible .entry _Z15cp_async_kernelPfPKfi(
	.param .u64 .ptr .align 1 _Z15cp_async_kernelPfPKfi_param_0,
	.param .u64 .ptr .align 1 _Z15cp_async_kernelPfPKfi_param_1,
	.param .u32 _Z15cp_async_kernelPfPKfi_param_2
)
{
	.reg .pred 	%p<5>;
	.reg .b32 	%r<29>;
	.reg .b32 	%f<16>;
	.reg .b64 	%rd<13>;

	ld.param.u64 	%rd2, [_Z15cp_async_kernelPfPKfi_param_0];
	ld.param.u64 	%rd5, [_Z15cp_async_kernelPfPKfi_param_1];
	mov.u32 	%r13, %ntid.x;
	mov.u32 	%r14, %tid.x;
	mov.u32 	%r15, %ctaid.x;
	mad.lo.s32 	%r1, %r15, %r13, %r14;
	mov.u32 	%r16, %nctaid.x;
	mul.lo.s32 	%r2, %r13, %r16;
	mul.wide.s32 	%rd6, %r1, 4;
	add.s64 	%rd3, %rd5, %rd6;
	shl.b32 	%r17, %r14, 2;
	mov.u32 	%r18, smem;
	add.s32 	%r10, %r18, %r17;
	// begin inline asm
	cp.async.ca.shared.global [%r10], [%rd3], 4;

	// end inline asm
	// begin inline asm
	cp.async.commit_group;

	// end inline asm
	mul.wide.s32 	%rd7, %r2, 4;
	add.s64 	%rd4, %rd3, %rd7;
	shl.b32 	%r4, %r13, 2;
	add.s32 	%r11, %r10, %r4;
	// begin inline asm
	cp.async.ca.shared.global [%r11], [%rd4], 4;

	// end inline asm
	// begin inline asm
	cp.async.commit_group;

	// end inline asm
	mov.f32 	%f14, 0f00000000;
	mov.b32 	%r27, 0;
$L__BB1_1:
	// begin inline asm
	cp.async.wait_group 1;

	// end inline asm
	bar.sync 	0;
	and.b32  	%r6, %r27, 1;
	neg.s32 	%r20, %r6;
	and.b32  	%r21, %r20, %r4;
	add.s32 	%r22, %r10, %r21;
	ld.shared.f32 	%f15, [%r22];
	mov.b32 	%r28, 0;
$L__BB1_2:
	.pragma "nounroll";
	fma.rn.f32 	%f7, %f15, 0f3F800008, 0f358637BD;
	fma.rn.f32 	%f8, %f7, 0f3F800008, 0f358637BD;
	fma.rn.f32 	%f9, %f8, 0f3F800008, 0f358637BD;
	fma.rn.f32 	%f10, %f9, 0f3F800008, 0f358637BD;
	fma.rn.f32 	%f11, %f10, 0f3F800008, 0f358637BD;
	fma.rn.f32 	%f12, %f11, 0f3F800008, 0f358637BD;
	fma.rn.f32 	%f13, %f12, 0f3F800008, 0f358637BD;
	fma.rn.f32 	%f15, %f13, 0f3F800008, 0f358637BD;
	add.s32 	%r28, %r28, 8;
	setp.ne.s32 	%p1, %r28, 32;
	@%p1 bra 	$L__BB1_2;
	add.f32 	%f14, %f14, %f15;
	bar.sync 	0;
	setp.gt.u32 	%p2, %r27, 2045;
	@%p2 bra 	$L__BB1_5;
	setp.eq.s32 	%p3, %r6, 0;
	add.s32 	%r24, %r27, 2;
	mul.lo.s32 	%r25, %r24, %r2;
	mul.wide.s32 	%rd9, %r25, 4;
	add.s64 	%rd8, %rd3, %rd9;
	selp.b32 	%r26, %r4, 0, %p3;
	add.s32 	%r23, %r10, %r26;
	// begin inline asm
	cp.async.ca.shared.global [%r23], [%rd8], 4;

	// end inline asm
	// begin inline asm
	cp.async.commit_group;

	// end inline asm
$L__BB1_5:
	add.s32 	%r27, %r27, 1;
	setp.ne.s32 	%p4, %r27, 2048;
	@%p4 bra 	$L__BB1_1;
	cvta.to.global.u64 	%rd10, %rd2;
	add.s64 	%rd12, %rd10, %rd6;
	st.global.f32 	[%rd12], %f14;
	ret;

}


// ===== COMPILED SASS (sm_100) =====

	.target	sm_100

	.elftype	@"ET_EXEC"


//--------------------- .note.nv.tkinfo           --------------------------
	.section	.note.nv.tkinfo,"",@"SHT_NOTE"
	.sectionflags	@"SHF_NOTE_NV_TKINFO"
	.tkinfo
        /*0018*/ 	.word	0x00000002
        /*0030*/ 	.string	""
        /*0030*/ 	.string	"ptxas"
        /*0030*/ 	.string	"Cuda compilation tools, release 13.0, V13.0.88"
        /*0030*/ 	.string	"Build cuda_13.0.r13.0/compiler.36424714_0"
        /*0030*/ 	.string	"-arch sm_100 -m 64 "



//--------------------- .note.nv.cuinfo           --------------------------
	.section	.note.nv.cuinfo,"",@"SHT_NOTE"
	.sectionflags	@"SHF_NOTE_NV_CUINFO"
        /*0018*/ 	.short	0x0002
        /*001a*/ 	.short	0x0064
        /*001c*/ 	.short	0x0082
	.zero		2


//--------------------- .nv.info                  --------------------------
	.section	.nv.info,"",@"SHT_CUDA_INFO"
	.align	4


	//----- nvinfo : EIATTR_REGCOUNT
	.align		4
        /*0000*/ 	.byte	0x04, 0x2f
        /*0002*/ 	.short	(.L_1 - .L_0)
	.align		4
.L_0:
        /*0004*/ 	.word	index@(_Z16naive_ldg_kernelPfPKfi)
        /*0008*/ 	.word	0x0000000c


	//----- nvinfo : EIATTR_FRAME_SIZE
	.align		4
.L_1:
        /*000c*/ 	.byte	0x04, 0x11
        /*000e*/ 	.short	(.L_3 - .L_2)
	.align		4
.L_2:
        /*0010*/ 	.word	index@(_Z16naive_ldg_kernelPfPKfi)
        /*0014*/ 	.word	0x00000000


	//----- nvinfo : EIATTR_REGCOUNT
	.align		4
.L_3:
        /*0018*/ 	.byte	0x04, 0x2f
        /*001a*/ 	.short	(.L_5 - .L_4)
	.align		4
.L_4:
        /*001c*/ 	.word	index@(_Z15cp_async_kernelPfPKfi)
        /*0020*/ 	.word	0x00000012


	//----- nvinfo : EIATTR_FRAME_SIZE
	.align		4
.L_5:
        /*0024*/ 	.byte	0x04, 0x11
        /*0026*/ 	.short	(.L_7 - .L_6)
	.align		4
.L_6:
        /*0028*/ 	.word	index@(_Z15cp_async_kernelPfPKfi)
        /*002c*/ 	.word	0x00000000


	//----- nvinfo : EIATTR_MIN_STACK_SIZE
	.align		4
.L_7:
        /*0030*/ 	.byte	0x04, 0x12
        /*0032*/ 	.short	(.L_9 - .L_8)
	.align		4
.L_8:
        /*0034*/ 	.word	index@(_Z15cp_async_kernelPfPKfi)
        /*0038*/ 	.word	0x00000000


	//----- nvinfo : EIATTR_MIN_STACK_SIZE
	.align		4
.L_9:
        /*003c*/ 	.byte	0x04, 0x12
        /*003e*/ 	.short	(.L_11 - .L_10)
	.align		4
.L_10:
        /*0040*/ 	.word	index@(_Z16naive_ldg_kernelPfPKfi)
        /*0044*/ 	.word	0x00000000
.L_11:


//--------------------- .nv.compat                --------------------------
	.section	.nv.compat,"",@"SHT_CUDA_COMPAT_INFO"
	.align	4
        /*0000*/ 	.byte	0x02, 0x09, 0x00, 0x00, 0x02, 0x02, 0x01, 0x00, 0x02, 0x05, 0x05, 0x00, 0x03, 0x07, 0x01, 0x01
        /*0010*/ 	.byte	0x02, 0x03, 0x00, 0x00, 0x02, 0x06, 0x01, 0x00, 0x04, 0x0b, 0x08, 0x00, 0x09, 0x00, 0x00, 0x00
        /*0020*/ 	.byte	0x00, 0x00, 0x00, 0x00


//--------------------- .nv.info._Z15cp_async_kernelPfPKfi --------------------------
	.section	.nv.info._Z15cp_async_kernelPfPKfi,"",@"SHT_CUDA_INFO"
	.sectionflags	@""
	.align	4


	//----- nvinfo : EIATTR_CUDA_API_VERSION
	.align		4
        /*0000*/ 	.byte	0x04, 0x37
        /*0002*/ 	.short	(.L_13 - .L_12)
.L_12:
        /*0004*/ 	.word	0x00000082


	//----- nvinfo : EIATTR_KPARAM_INFO
	.align		4
.L_13:
        /*0008*/ 	.byte	0x04, 0x17
        /*000a*/ 	.short	(.L_15 - .L_14)
.L_14:
        /*000c*/ 	.word	0x00000000
        /*0010*/ 	.short	0x0002
        /*0012*/ 	.short	0x0010
        /*0014*/ 	.byte	0x00, 0xf0, 0x11, 0x00


	//----- nvinfo : EIATTR_KPARAM_INFO
	.align		4
.L_15:
        /*0018*/ 	.byte	0x04, 0x17
        /*001a*/ 	.short	(.L_17 - .L_16)
.L_16:
        /*001c*/ 	.word	0x00000000
        /*0020*/ 	.short	0x0001
        /*0022*/ 	.short	0x0008
        /*0024*/ 	.byte	0x00, 0xf5, 0x21, 0x00


	//----- nvinfo : EIATTR_KPARAM_INFO
	.align		4
.L_17:
        /*0028*/ 	.byte	0x04, 0x17
        /*002a*/ 	.short	(.L_19 - .L_18)
.L_18:
        /*002c*/ 	.word	0x00000000
        /*0030*/ 	.short	0x0000
        /*0032*/ 	.short	0x0000
        /*0034*/ 	.byte	0x00, 0xf5, 0x21, 0x00


	//----- nvinfo : EIATTR_SPARSE_MMA_MASK
	.align		4
.L_19:
        /*0038*/ 	.byte	0x03, 0x50
        /*003a*/ 	.short	0x0000


	//----- nvinfo : EIATTR_MAXREG_COUNT
	.align		4
        /*003c*/ 	.byte	0x03, 0x1b
        /*003e*/ 	.short	0x00ff


	//----- nvinfo : EIATTR_NUM_BARRIERS
	.align		4
        /*0040*/ 	.byte	0x02, 0x4c
        /*0042*/ 	.byte	0x01
	.zero		1


	//----- nvinfo : EIATTR_MERCURY_ISA_VERSION
	.align		4
        /*0044*/ 	.byte	0x03, 0x5f
        /*0046*/ 	.short	0x0101


	//----- nvinfo : EIATTR_VRC_CTA_INIT_COUNT
	.align		4
        /*0048*/ 	.byte	0x02, 0x4a
	.zero		1
	.zero		1


	//----- nvinfo : EIATTR_EXIT_INSTR_OFFSETS
	.align		4
        /*004c*/ 	.byte	0x04, 0x1c
        /*004e*/ 	.short	(.L_21 - .L_20)


	//   ....[0]....
.L_20:
        /*0050*/ 	.word	0x00000420


	//----- nvinfo : EIATTR_CBANK_PARAM_SIZE
	.align		4
.L_21:
        /*0054*/ 	.byte	0x03, 0x19
        /*0056*/ 	.short	0x0014


	//----- nvinfo : EIATTR_PARAM_CBANK
	.align		4
        /*0058*/ 	.byte	0x04, 0x0a
        /*005a*/ 	.short	(.L_23 - .L_22)
	.align		4
.L_22:
        /*005c*/ 	.word	index@(.nv.constant0._Z15cp_async_kernelPfPKfi)
        /*0060*/ 	.short	0x0380
        /*0062*/ 	.short	0x0014


	//----- nvinfo : EIATTR_SW_WAR
	.align		4
.L_23:
        /*0064*/ 	.byte	0x04, 0x36
        /*0066*/ 	.short	(.L_25 - .L_24)
.L_24:
        /*0068*/ 	.word	0x00000008
.L_25:


//--------------------- .nv.info._Z16naive_ldg_kernelPfPKfi --------------------------
	.section	.nv.info._Z16naive_ldg_kernelPfPKfi,"",@"SHT_CUDA_INFO"
	.sectionflags	@""
	.align	4


	//----- nvinfo : EIATTR_CUDA_API_VERSION
	.align		4
        /*0000*/ 	.byte	0x04, 0x37
        /*0002*/ 	.short	(.L_27 - .L_26)
.L_26:
        /*0004*/ 	.word	0x00000082


	//----- nvinfo : EIATTR_KPARAM_INFO
	.align		4
.L_27:
        /*0008*/ 	.byte	0x04, 0x17
        /*000a*/ 	.short	(.L_29 - .L_28)
.L_28:
        /*000c*/ 	.word	0x00000000
        /*0010*/ 	.short	0x0002
        /*0012*/ 	.short	0x0010
        /*0014*/ 	.byte	0x00, 0xf0, 0x11, 0x00


	//----- nvinfo : EIATTR_KPARAM_INFO
	.align		4
.L_29:
        /*0018*/ 	.byte	0x04, 0x17
        /*001a*/ 	.short	(.L_31 - .L_30)
.L_30:
        /*001c*/ 	.word	0x00000000
        /*0020*/ 	.short	0x0001
        /*0022*/ 	.short	0x0008
        /*0024*/ 	.byte	0x00, 0xf5, 0x21, 0x00


	//----- nvinfo : EIATTR_KPARAM_INFO
	.align		4
.L_31:
        /*0028*/ 	.byte	0x04, 0x17
        /*002a*/ 	.short	(.L_33 - .L_32)
.L_32:
        /*002c*/ 	.word	0x00000000
        /*0030*/ 	.short	0x0000
        /*0032*/ 	.short	0x0000
        /*0034*/ 	.byte	0x00, 0xf5, 0x21, 0x00


	//----- nvinfo : EIATTR_SPARSE_MMA_MASK
	.align		4
.L_33:
        /*0038*/ 	.byte	0x03, 0x50
        /*003a*/ 	.short	0x0000


	//----- nvinfo : EIATTR_MAXREG_COUNT
	.align		4
        /*003c*/ 	.byte	0x03, 0x1b
        /*003e*/ 	.short	0x00ff


	//----- nvinfo : EIATTR_NUM_BARRIERS
	.align		4
        /*0040*/ 	.byte	0x02, 0x4c
        /*0042*/ 	.byte	0x01
	.zero		1


	//----- nvinfo : EIATTR_MERCURY_ISA_VERSION
	.align		4
        /*0044*/ 	.byte	0x03, 0x5f
        /*0046*/ 	.short	0x0101


	//----- nvinfo : EIATTR_VRC_CTA_INIT_COUNT
	.align		4
        /*0048*/ 	.byte	0x02, 0x4a
	.zero		1
	.zero		1


	//----- nvinfo : EIATTR_EXIT_INSTR_OFFSETS
	.align		4
        /*004c*/ 	.byte	0x04, 0x1c
        /*004e*/ 	.short	(.L_35 - .L_34)


	//   ....[0]....
.L_34:
        /*0050*/ 	.word	0x000002a0


	//----- nvinfo : EIATTR_CBANK_PARAM_SIZE
	.align		4
.L_35:
        /*0054*/ 	.byte	0x03, 0x19
        /*0056*/ 	.short	0x0014


	//----- nvinfo : EIATTR_PARAM_CBANK
	.align		4
        /*0058*/ 	.byte	0x04, 0x0a
        /*005a*/ 	.short	(.L_37 - .L_36)
	.align		4
.L_36:
        /*005c*/ 	.word	index@(.nv.constant0._Z16naive_ldg_kernelPfPKfi)
        /*0060*/ 	.short	0x0380
        /*0062*/ 	.short	0x0014


	//----- nvinfo : EIATTR_SW_WAR
	.align		4
.L_37:
        /*0064*/ 	.byte	0x04, 0x36
        /*0066*/ 	.short	(.L_39 - .L_38)
.L_38:
        /*0068*/ 	.word	0x00000008
.L_39:


//--------------------- .nv.callgraph             --------------------------
	.section	.nv.callgraph,"",@"SHT_CUDA_CALLGRAPH"
	.align	4
	.sectionentsize	8
	.align		4
        /*0000*/ 	.word	0x00000000
	.align		4
        /*0004*/ 	.word	0xffffffff
	.align		4
        /*0008*/ 	.word	0x00000000
	.align		4
        /*000c*/ 	.word	0xfffffffe
	.align		4
        /*0010*/ 	.word	0x00000000
	.align		4
        /*0014*/ 	.word	0xfffffffd
	.align		4
        /*0018*/ 	.word	0x00000000
	.align		4
        /*001c*/ 	.word	0xfffffffc


//--------------------- .text._Z15cp_async_kernelPfPKfi --------------------------
	.section	.text._Z15cp_async_kernelPfPKfi,"ax",@progbits
	.align	128
        .global         _Z15cp_async_kernelPfPKfi
        .type           _Z15cp_async_kernelPfPKfi,@function
        .size           _Z15cp_async_kernelPfPKfi,(.L_x_7 - _Z15cp_async_kernelPfPKfi)
        .other          _Z15cp_async_kernelPfPKfi,@"STO_CUDA_ENTRY STV_DEFAULT"
_Z15cp_async_kernelPfPKfi:
.text._Z15cp_async_kernelPfPKfi:
[----:B------:R-:W-:Y:S01]  /*0000*/  LDC R1, c[0x0][0x37c] ;  /* 0x0000df00ff017b82 */ /* 0x000fe20000000800 */
[----:B------:R-:W1:Y:S07]  /*0010*/  S2R R11, SR_TID.X ;  /* 0x00000000000b7919 */ /* 0x000e6e0000002100 */
[----:B------:R-:W2:Y:S01]  /*0020*/  S2UR UR5, SR_CgaCtaId ;  /* 0x00000000000579c3 */ /* 0x000ea20000008800 */
[----:B------:R-:W3:Y:S01]  /*0030*/  LDCU UR7, c[0x0][0x360] ;  /* 0x00006c00ff0777ac */ /* 0x000ee20008000800 */
[----:B------:R-:W-:Y:S01]  /*0040*/  HFMA2 R15, -RZ, RZ, 0, 0 ;  /* 0x00000000ff0f7431 */ /* 0x000fe200000001ff */
[----:B------:R-:W1:Y:S01]  /*0050*/  S2R R0, SR_CTAID.X ;  /* 0x0000000000007919 */ /* 0x000e620000002500 */
[----:B------:R-:W4:Y:S04]  /*0060*/  LDCU.64 UR8, c[0x0][0x358] ;  /* 0x00006b00ff0877ac */ /* 0x000f280008000a00 */
[----:B------:R-:W5:Y:S01]  /*0070*/  LDC.64 R2, c[0x0][0x388] ;  /* 0x0000e200ff027b82 */ /* 0x000f620000000a00 */
[----:B------:R-:W-:-:S07]  /*0080*/  UMOV UR4, 0x400 ;  /* 0x0000040000047882 */ /* 0x000fce0000000000 */
[----:B------:R-:W4:Y:S01]  /*0090*/  LDC R9, c[0x0][0x370] ;  /* 0x0000dc00ff097b82 */ /* 0x000f220000000800 */
[----:B---3--:R-:W-:Y:S02]  /*00a0*/  USHF.L.U32 UR6, UR7, 0x2, URZ ;  /* 0x0000000207067899 */ /* 0x008fe400080006ff */
[----:B--2---:R-:W-:Y:S01]  /*00b0*/  ULEA UR4, UR5, UR4, 0x18 ;  /* 0x0000000405047291 */ /* 0x004fe2000f8ec0ff */
[----:B-1----:R-:W-:-:S05]  /*00c0*/  IMAD R7, R0, UR7, R11 ;  /* 0x0000000700077c24 */ /* 0x002fca000f8e020b */
[----:B------:R-:W-:Y:S01]  /*00d0*/  LEA R11, R11, UR4, 0x2 ;  /* 0x000000040b0b7c11 */ /* 0x000fe2000f8e10ff */
[----:B------:R-:W-:Y:S01]  /*00e0*/  UMOV UR4, URZ ;  /* 0x000000ff00047c82 */ /* 0x000fe20008000000 */
[----:B-----5:R-:W-:Y:S02]  /*00f0*/  IMAD.WIDE R2, R7, 0x4, R2 ;  /* 0x0000000407027825 */ /* 0x020fe400078e0202 */
[----:B------:R-:W-:Y:S02]  /*0100*/  IADD3 R13, PT, PT, R11, UR6, RZ ;  /* 0x000000060b0d7c10 */ /* 0x000fe4000fffe0ff */
[----:B----4-:R-:W-:Y:S01]  /*0110*/  IMAD R9, R9, UR7, RZ ;  /* 0x0000000709097c24 */ /* 0x010fe2000f8e02ff */
[----:B------:R-:W-:Y:S01]  /*0120*/  @!PT LDS RZ, [RZ] ;  /* 0x00000000fffff984 */ /* 0x000fe20000000800 */
[----:B------:R-:W-:Y:S01]  /*0130*/  @!PT LDS RZ, [RZ] ;  /* 0x00000000fffff984 */ /* 0x000fe20000000800 */
[----:B------:R-:W-:Y:S01]  /*0140*/  @!PT LDS RZ, [RZ] ;  /* 0x00000000fffff984 */ /* 0x000fe20000000800 */
[----:B------:R1:W-:Y:S03]  /*0150*/  LDGSTS.E [R11], desc[UR8][R2.64] ;  /* 0x00000000020b7fae */ /* 0x0003e6000b9a1008 */
[----:B------:R-:W-:Y:S01]  /*0160*/  IMAD.WIDE R4, R9, 0x4, R2 ;  /* 0x0000000409047825 */ /* 0x000fe200078e0202 */
[----:B------:R-:W0:Y:S04]  /*0170*/  LDGDEPBAR ;  /* 0x00000000000079af */ /* 0x000e280000000000 */
[----:B------:R1:W-:Y:S04]  /*0180*/  LDGSTS.E [R13], desc[UR8][R4.64] ;  /* 0x00000000040d7fae */ /* 0x0003e8000b9a1008 */
[----:B------:R-:W0:Y:S02]  /*0190*/  LDGDEPBAR ;  /* 0x00000000000079af */ /* 0x000e240000000000 */
.L_x_2:
[----:B------:R-:W-:-:S04]  /*01a0*/  DEPBAR.LE SB0, 0x1 ;  /* 0x000080400000791a */ /* 0x000fc80000000000 */
[----:B------:R-:W-:Y:S01]  /*01b0*/  ULOP3.LUT UR7, UR4, 0x1, URZ, 0xc0, !UPT ;  /* 0x0000000104077892 */ /* 0x000fe2000f8ec0ff */
[----:B-12---:R-:W-:-:S03]  /*01c0*/  MOV R5, 0x3f800008 ;  /* 0x3f80000800057802 */ /* 0x006fc60000000f00 */
[----:B------:R-:W-:-:S04]  /*01d0*/  UIADD3 UR5, UPT, UPT, -UR7, URZ, URZ ;  /* 0x000000ff07057290 */ /* 0x000fc8000fffe1ff */
[----:B------:R-:W-:Y:S01]  /*01e0*/  ULOP3.LUT UR5, UR5, UR6, URZ, 0xc0, !UPT ;  /* 0x0000000605057292 */ /* 0x000fe2000f8ec0ff */
[----:B------:R-:W-:Y:S08]  /*01f0*/  BAR.SYNC.DEFER_BLOCKING 0x0 ;  /* 0x0000000000007b1d */ /* 0x000ff00000010000 */
[----:B------:R1:W2:Y:S01]  /*0200*/  LDS R0, [R11+UR5] ;  /* 0x000000050b007984 */ /* 0x0002a20008000800 */
[----:B------:R-:W-:-:S05]  /*0210*/  UMOV UR5, URZ ;  /* 0x000000ff00057c82 */ /* 0x000fca0008000000 */
.L_x_0:
[----:B--2---:R-:W-:Y:S01]  /*0220*/  FFMA R0, R0, R5, 9.9999999747524270788e-07 ;  /* 0x358637bd00007423 */ /* 0x004fe20000000005 */
[----:B------:R-:W-:-:S03]  /*0230*/  UIADD3 UR5, UPT, UPT, UR5, 0x8, URZ ;  /* 0x0000000805057890 */ /* 0x000fc6000fffe0ff */
[----:B------:R-:W-:Y:S01]  /*0240*/  FFMA R0, R0, R5, 9.9999999747524270788e-07 ;  /* 0x358637bd00007423 */ /* 0x000fe20000000005 */
[----:B------:R-:W-:-:S03]  /*0250*/  UISETP.NE.AND UP0, UPT, UR5, 0x20, UPT ;  /* 0x000000200500788c */ /* 0x000fc6000bf05270 */
[----:B------:R-:W-:-:S04]  /*0260*/  FFMA R0, R0, R5, 9.9999999747524270788e-07 ;  /* 0x358637bd00007423 */ /* 0x000fc80000000005 */
[----:B------:R-:W-:-:S04]  /*0270*/  FFMA R0, R0, R5, 9.9999999747524270788e-07 ;  /* 0x358637bd00007423 */ /* 0x000fc80000000005 */
[----:B------:R-:W-:-:S04]  /*0280*/  FFMA R0, R0, R5, 9.9999999747524270788e-07 ;  /* 0x358637bd00007423 */ /* 0x000fc80000000005 */
[----:B------:R-:W-:-:S04]  /*0290*/  FFMA R0, R0, R5, 9.9999999747524270788e-07 ;  /* 0x358637bd00007423 */ /* 0x000fc80000000005 */
[----:B------:R-:W-:-:S04]  /*02a0*/  FFMA R0, R0, R5, 9.9999999747524270788e-07 ;  /* 0x358637bd00007423 */ /* 0x000fc80000000005 */
[----:B------:R-:W-:Y:S01]  /*02b0*/  FFMA R0, R0, R5, 9.9999999747524270788e-07 ;  /* 0x358637bd00007423 */ /* 0x000fe20000000005 */
[----:B------:R-:W-:Y:S06]  /*02c0*/  BRA.U UP0, `(.L_x_0) ;  /* 0xfffffffd00d47547 */ /* 0x000fec000b83ffff */
[----:B------:R-:W-:Y:S01]  /*02d0*/  BAR.SYNC.DEFER_BLOCKING 0x0 ;  /* 0x0000000000007b1d */ /* 0x000fe20000010000 */
[----:B------:R-:W-:Y:S01]  /*02e0*/  UISETP.GT.U32.AND UP0, UPT, UR4, 0x7fd, UPT ;  /* 0x000007fd0400788c */ /* 0x000fe2000bf04070 */
[----:B------:R-:W-:-:S08]  /*02f0*/  FADD R15, R0, R15 ;  /* 0x0000000f000f7221 */ /* 0x000fd00000000000 */
[----:B------:R-:W-:Y:S05]  /*0300*/  BRA.U UP0, `(.L_x_1) ;  /* 0x00000001002c7547 */ /* 0x000fea000b800000 */
[----:B------:R-:W-:Y:S02]  /*0310*/  UIADD3 UR5, UPT, UPT, UR4, 0x2, URZ ;  /* 0x0000000204057890 */ /* 0x000fe4000fffe0ff */
[----:B------:R-:W-:-:S04]  /*0320*/  UISETP.NE.AND UP0, UPT, UR7, URZ, UPT ;  /* 0x000000ff0700728c */ /* 0x000fc8000bf05270 */
[----:B------:R-:W-:Y:S01]  /*0330*/  USEL UR7, UR6, URZ, !UP0 ;  /* 0x000000ff06077287 */ /* 0x000fe2000c000000 */
[----:B------:R-:W-:-:S04]  /*0340*/  IMAD R5, R9, UR5, RZ ;  /* 0x0000000509057c24 */ /* 0x000fc8000f8e02ff */
[----:B------:R-:W-:Y:S01]  /*0350*/  IMAD.WIDE R4, R5, 0x4, R2 ;  /* 0x0000000405047825 */ /* 0x000fe200078e0202 */
[----:B------:R-:W-:-:S05]  /*0360*/  IADD3 R13, PT, PT, R11, UR7, RZ ;  /* 0x000000070b0d7c10 */ /* 0x000fca000fffe0ff */
[----:B------:R-:W-:Y:S01]  /*0370*/  @!PT LDS RZ, [RZ] ;  /* 0x00000000fffff984 */ /* 0x000fe20000000800 */
[----:B------:R-:W-:Y:S01]  /*0380*/  @!PT LDS RZ, [RZ] ;  /* 0x00000000fffff984 */ /* 0x000fe20000000800 */
[----:B------:R-:W-:Y:S01]  /*0390*/  @!PT LDS RZ, [RZ] ;  /* 0x00000000fffff984 */ /* 0x000fe20000000800 */
[----:B------:R2:W-:Y:S04]  /*03a0*/  LDGSTS.E [R13], desc[UR8][R4.64] ;  /* 0x00000000040d7fae */ /* 0x0005e8000b9a1008 */
[----:B------:R-:W0:Y:S02]  /*03b0*/  LDGDEPBAR ;  /* 0x00000000000079af */ /* 0x000e240000000000 */
.L_x_1:
[----:B------:R-:W-:-:S04]  /*03c0*/  UIADD3 UR4, UPT, UPT, UR4, 0x1, URZ ;  /* 0x0000000104047890 */ /* 0x000fc8000fffe0ff */
[----:B------:R-:W-:-:S09]  /*03d0*/  UISETP.NE.AND UP0, UPT, UR4, 0x800, UPT ;  /* 0x000008000400788c */ /* 0x000fd2000bf05270 */
[----:B------:R-:W-:Y:S05]  /*03e0*/  BRA.U UP0, `(.L_x_2) ;  /* 0xfffffffd006c7547 */ /* 0x000fea000b83ffff */
[----:B------:R-:W3:Y:S02]  /*03f0*/  LDC.64 R2, c[0x0][0x380] ;  /* 0x0000e000ff027b82 */ /* 0x000ee40000000a00 */
[----:B---3--:R-:W-:-:S05]  /*0400*/  IMAD.WIDE R2, R7, 0x4, R2 ;  /* 0x0000000407027825 */ /* 0x008fca00078e0202 */
[----:B------:R-:W-:Y:S01]  /*0410*/  STG.E desc[UR8][R2.64], R15 ;  /* 0x0000000f02007986 */ /* 0x000fe2000c101908 */
[----:B------:R-:W-:Y:S05]  /*0420*/  EXIT ;  /* 0x000000000000794d */ /* 0x000fea0003800000 */
.L_x_3:
[----:B------:R-:W-:-:S00]  /*0430*/  BRA `(.L_x_3) ;  /* 0xfffffffc00fc7947 */ /* 0x000fc0000383ffff */
[----:B------:R-:W-:-:S00]  /*0440*/  NOP ;  /* 0x0000000000007918 */ /* 0x000fc00000000000 */
        /* <DEDUP_REMOVED lines=11> */
.L_x_7:


//--------------------- .text._Z16naive_ldg_kernelPfPKfi --------------------------
	.section	.text._Z16naive_ldg_kernelPfPKfi,"ax",@progbits
	.align	128
        .global         _Z16naive_ldg_kernelPfPKfi
        .type           _Z16naive_ldg_kernelPfPKfi,@function
        .size           _Z16naive_ldg_kernelPfPKfi,(.L_x_8 - _Z16naive_ldg_kernelPfPKfi)
        .other          _Z16naive_ldg_kernelPfPKfi,@"STO_CUDA_ENTRY STV_DEFAULT"
_Z16naive_ldg_kernelPfPKfi:
.text._Z16naive_ldg_kernelPfPKfi:
[----:B------:R-:W-:Y:S01]  /*0000*/  LDC R1, c[0x0][0x37c] ;  /* 0x0000df00ff017b82 */ /* 0x000fe20000000800 */
[----:B------:R-:W0:Y:S07]  /*0010*/  S2R R4, SR_TID.X ;  /* 0x0000000000047919 */ /* 0x000e2e0000002100 */
[----:B------:R-:W1:Y:S01]  /*0020*/  S2UR UR5, SR_CgaCtaId ;  /* 0x00000000000579c3 */ /* 0x000e620000008800 */
[----:B------:R-:W-:Y:S01]  /*0030*/  UMOV UR4, 0x400 ;  /* 0x0000040000047882 */ /* 0x000fe20000000000 */
[----:B------:R-:W-:Y:S01]  /*0040*/  HFMA2 R7, -RZ, RZ, 0, 0 ;  /* 0x00000000ff077431 */ /* 0x000fe200000001ff */
[----:B------:R-:W2:Y:S05]  /*0050*/  LDCU.64 UR6, c[0x0][0x358] ;  /* 0x00006b00ff0677ac */ /* 0x000eaa0008000a00 */
[----:B------:R-:W3:Y:S01]  /*0060*/  LDC R3, c[0x0][0x360] ;  /* 0x0000d800ff037b82 */ /* 0x000ee20000000800 */
[----:B------:R-:W3:Y:S07]  /*0070*/  LDCU UR9, c[0x0][0x370] ;  /* 0x00006e00ff0977ac */ /* 0x000eee0008000800 */
[----:B------:R-:W0:Y:S01]  /*0080*/  S2UR UR8, SR_CTAID.X ;  /* 0x00000000000879c3 */ /* 0x000e220000002500 */
[----:B-1----:R-:W-:Y:S01]  /*0090*/  ULEA UR4, UR5, UR4, 0x18 ;  /* 0x0000000405047291 */ /* 0x002fe2000f8ec0ff */
[----:B---3--:R-:W-:-:S02]  /*00a0*/  IMAD R0, R3, UR9, RZ ;  /* 0x0000000903007c24 */ /* 0x008fc4000f8e02ff */
[----:B0-----:R-:W-:-:S03]  /*00b0*/  IMAD R5, R3, UR8, R4 ;  /* 0x0000000803057c24 */ /* 0x001fc6000f8e0204 */
[----:B------:R-:W-:Y:S01]  /*00c0*/  LEA R4, R4, UR4, 0x2 ;  /* 0x0000000404047c11 */ /* 0x000fe2000f8e10ff */
[----:B--2---:R-:W-:-:S06]  /*00d0*/  UMOV UR4, URZ ;  /* 0x000000ff00047c82 */ /* 0x004fcc0008000000 */
.L_x_5:
[----:B0-----:R-:W0:Y:S01]  /*00e0*/  LDC.64 R2, c[0x0][0x388] ;  /* 0x0000e200ff027b82 */ /* 0x001e220000000a00 */
[----:B------:R-:W-:-:S04]  /*00f0*/  IMAD R9, R0, UR4, R5 ;  /* 0x0000000400097c24 */ /* 0x000fc8000f8e0205 */
[----:B0-----:R-:W-:-:S06]  /*0100*/  IMAD.WIDE R2, R9, 0x4, R2 ;  /* 0x0000000409027825 */ /* 0x001fcc00078e0202 */
[----:B------:R-:W2:Y:S01]  /*0110*/  LDG.E.CONSTANT R3, desc[UR6][R2.64] ;  /* 0x0000000602037981 */ /* 0x000ea2000c1e9900 */
[----:B------:R-:W-:Y:S01]  /*0120*/  UIADD3 UR4, UPT, UPT, UR4, 0x1, URZ ;  /* 0x0000000104047890 */ /* 0x000fe2000fffe0ff */
[----:B------:R-:W-:Y:S01]  /*0130*/  MOV R9, 0x3f800008 ;  /* 0x3f80000800097802 */ /* 0x000fe20000000f00 */
[----:B------:R-:W-:Y:S02]  /*0140*/  UMOV UR5, URZ ;  /* 0x000000ff00057c82 */ /* 0x000fe40008000000 */
[----:B------:R-:W-:Y:S01]  /*0150*/  UISETP.NE.AND UP1, UPT, UR4, 0x800, UPT ;  /* 0x000008000400788c */ /* 0x000fe2000bf25270 */
[----:B--2---:R0:W-:Y:S01]  /*0160*/  STS [R4], R3 ;  /* 0x0000000304007388 */ /* 0x0041e20000000800 */
[----:B------:R-:W-:Y:S06]  /*0170*/  BAR.SYNC.DEFER_BLOCKING 0x0 ;  /* 0x0000000000007b1d */ /* 0x000fec0000010000 */
[----:B------:R0:W1:Y:S03]  /*0180*/  LDS R6, [R4] ;  /* 0x0000000004067984 */ /* 0x0000660000000800 */
.L_x_4:
[----:B-1----:R-:W-:Y:S01]  /*0190*/  FFMA R6, R6, R9, 9.9999999747524270788e-07 ;  /* 0x358637bd06067423 */ /* 0x002fe20000000009 */
        /* <DEDUP_REMOVED lines=11> */
[----:B------:R-:W-:-:S05]  /*0250*/  FADD R7, R6, R7 ;  /* 0x0000000706077221 */ /* 0x000fca0000000000 */
[----:B------:R-:W-:Y:S05]  /*0260*/  BRA.U UP1, `(.L_x_5) ;  /* 0xfffffffd019c7547 */ /* 0x000fea000b83ffff */
[----:B0-----:R-:W0:Y:S02]  /*0270*/  LDC.64 R2, c[0x0][0x380] ;  /* 0x0000e000ff027b82 */ /* 0x001e240000000a00 */
[----:B0-----:R-:W-:-:S05]  /*0280*/  IMAD.WIDE R2, R5, 0x4, R2 ;  /* 0x0000000405027825 */ /* 0x001fca00078e0202 */
[----:B------:R-:W-:Y:S01]  /*0290*/  STG.E desc[UR6][R2.64], R7 ;  /* 0x0000000702007986 */ /* 0x000fe2000c101906 */
[----:B------:R-:W-:Y:S05]  /*02a0*/  EXIT ;  /* 0x000000000000794d */ /* 0x000fea0003800000 */
.L_x_6:
        /* <DEDUP_REMOVED lines=13> */
.L_x_8:


//--------------------- .nv.shared._Z15cp_async_kernelPfPKfi --------------------------
	.section	.nv.shared._Z15cp_async_kernelPfPKfi,"aw",@nobits
	.sectionflags	@""
	.align	16
	.zero		1024


//--------------------- .nv.shared.reserved.0     --------------------------
	.section	.nv.shared.reserved.0,"aw",@nobits
	.weak		__nv_reservedSMEM_offset_0_alias
	.size		__nv_reservedSMEM_offset_0_alias, 0, 64
	.other		__nv_reservedSMEM_offset_0_alias,@"STO_CUDA_RESERVED_SHARED STV_DEFAULT"
__nv_reservedSMEM_offset_0_alias:
	.zero		0
	.zero		64


//--------------------- .nv.shared._Z16naive_ldg_kernelPfPKfi --------------------------
	.section	.nv.shared._Z16naive_ldg_kernelPfPKfi,"aw",@nobits
	.sectionflags	@""
	.align	16
	.zero		1024


//--------------------- .nv.constant0._Z15cp_async_kernelPfPKfi --------------------------
	.section	.nv.constant0._Z15cp_async_kernelPfPKfi,"a",@progbits
	.sectionflags	@""
	.align	4
.nv.constant0._Z15cp_async_kernelPfPKfi:
	.zero		916


//--------------------- .nv.constant0._Z16naive_ldg_kernelPfPKfi --------------------------
	.section	.nv.constant0._Z16naive_ldg_kernelPfPKfi,"a",@progbits
	.sectionflags	@""
	.align	4
.nv.constant0._Z16naive_ldg_kernelPfPKfi:
	.zero		916


//--------------------- SYMBOLS --------------------------

	.type		.nv.reservedSmem.offset0,@object
	.size		.nv.reservedSmem.offset0,0x4
	.type		.nv.reservedSmem.cap,@object
	.size		.nv.reservedSmem.cap,0x4
